	.headerflags	@"EF_CUDA_TEXMODE_UNIFIED EF_CUDA_64BIT_ADDRESS EF_CUDA_ACCELERATORS EF_CUDA_SM90 EF_CUDA_VIRTUAL_SM(EF_CUDA_SM90)"
	.elftype	@"ET_EXEC"


//--------------------- .nv.info                  --------------------------
	.section	.nv.info,"",@"SHT_CUDA_INFO"
	.align	4


	//----- nvinfo : EIATTR_REGCOUNT
	.align		4
        /*0000*/ 	.byte	0x04, 0x2f
        /*0002*/ 	.short	(.L_3 - .L_2)
	.align		4
.L_2:
        /*0004*/ 	.word	index@(triton_poi_fused__native_batch_norm_legit_no_training_convolution_relu_18)
        /*0008*/ 	.word	0x00000020


	//----- nvinfo : EIATTR_MIN_STACK_SIZE
	.align		4
.L_3:
        /*000c*/ 	.byte	0x04, 0x12
        /*000e*/ 	.short	(.L_5 - .L_4)
	.align		4
.L_4:
        /*0010*/ 	.word	index@(triton_poi_fused__native_batch_norm_legit_no_training_convolution_relu_18)
        /*0014*/ 	.word	0x00000000


	//----- nvinfo : EIATTR_FRAME_SIZE
	.align		4
.L_5:
        /*0018*/ 	.byte	0x04, 0x11
        /*001a*/ 	.short	(.L_7 - .L_6)
	.align		4
.L_6:
        /*001c*/ 	.word	index@(triton_poi_fused__native_batch_norm_legit_no_training_convolution_relu_18)
        /*0020*/ 	.word	0x00000000


	//----- nvinfo : EIATTR_MIN_STACK_SIZE
	.align		4
.L_7:
        /*0024*/ 	.byte	0x04, 0x12
        /*0026*/ 	.short	(.L_9 - .L_8)
	.align		4
.L_8:
        /*0028*/ 	.word	index@(triton_poi_fused__native_batch_norm_legit_no_training_convolution_relu_18)
        /*002c*/ 	.word	0x00000000
.L_9:


//--------------------- .nv.info.triton_poi_fused__native_batch_norm_legit_no_training_convolution_relu_18 --------------------------
	.section	.nv.info.triton_poi_fused__native_batch_norm_legit_no_training_convolution_relu_18,"",@"SHT_CUDA_INFO"
	.sectionflags	@""
	.align	4


	//----- nvinfo : EIATTR_CUDA_API_VERSION
	.align		4
        /*0000*/ 	.byte	0x04, 0x37
        /*0002*/ 	.short	(.L_11 - .L_10)
.L_10:
        /*0004*/ 	.word	0x0000007c


	//----- nvinfo : EIATTR_KPARAM_INFO
	.align		4
.L_11:
        /*0008*/ 	.byte	0x04, 0x17
        /*000a*/ 	.short	(.L_13 - .L_12)
.L_12:
        /*000c*/ 	.word	0x00000000
        /*0010*/ 	.short	0x0007
        /*0012*/ 	.short	0x0038
        /*0014*/ 	.byte	0x00, 0xf0, 0x11, 0x00


	//----- nvinfo : EIATTR_KPARAM_INFO
	.align		4
.L_13:
        /*0018*/ 	.byte	0x04, 0x17
        /*001a*/ 	.short	(.L_15 - .L_14)
.L_14:
        /*001c*/ 	.word	0x00000000
        /*0020*/ 	.short	0x0006
        /*0022*/ 	.short	0x0030
        /*0024*/ 	.byte	0x00, 0xf4, 0x21, 0x00


	//----- nvinfo : EIATTR_KPARAM_INFO
	.align		4
.L_15:
        /*0028*/ 	.byte	0x04, 0x17
        /*002a*/ 	.short	(.L_17 - .L_16)
.L_16:
        /*002c*/ 	.word	0x00000000
        /*0030*/ 	.short	0x0005
        /*0032*/ 	.short	0x0028
        /*0034*/ 	.byte	0x00, 0xf4, 0x21, 0x00


	//----- nvinfo : EIATTR_KPARAM_INFO
	.align		4
.L_17:
        /*0038*/ 	.byte	0x04, 0x17
        /*003a*/ 	.short	(.L_19 - .L_18)
.L_18:
        /*003c*/ 	.word	0x00000000
        /*0040*/ 	.short	0x0004
        /*0042*/ 	.short	0x0020
        /*0044*/ 	.byte	0x00, 0xf4, 0x21, 0x00


	//----- nvinfo : EIATTR_KPARAM_INFO
	.align		4
.L_19:
        /*0048*/ 	.byte	0x04, 0x17
        /*004a*/ 	.short	(.L_21 - .L_20)
.L_20:
        /*004c*/ 	.word	0x00000000
        /*0050*/ 	.short	0x0003
        /*0052*/ 	.short	0x0018
        /*0054*/ 	.byte	0x00, 0xf4, 0x21, 0x00


	//----- nvinfo : EIATTR_KPARAM_INFO
	.align		4
.L_21:
        /*0058*/ 	.byte	0x04, 0x17
        /*005a*/ 	.short	(.L_23 - .L_22)
.L_22:
        /*005c*/ 	.word	0x00000000
        /*0060*/ 	.short	0x0002
        /*0062*/ 	.short	0x0010
        /*0064*/ 	.byte	0x00, 0xf4, 0x21, 0x00


	//----- nvinfo : EIATTR_KPARAM_INFO
	.align		4
.L_23:
        /*0068*/ 	.byte	0x04, 0x17
        /*006a*/ 	.short	(.L_25 - .L_24)
.L_24:
        /*006c*/ 	.word	0x00000000
        /*0070*/ 	.short	0x0001
        /*0072*/ 	.short	0x0008
        /*0074*/ 	.byte	0x00, 0xf4, 0x21, 0x00


	//----- nvinfo : EIATTR_KPARAM_INFO
	.align		4
.L_25:
        /*0078*/ 	.byte	0x04, 0x17
        /*007a*/ 	.short	(.L_27 - .L_26)
.L_26:
        /*007c*/ 	.word	0x00000000
        /*0080*/ 	.short	0x0000
        /*0082*/ 	.short	0x0000
        /*0084*/ 	.byte	0x00, 0xf4, 0x21, 0x00


	//----- nvinfo : EIATTR_SPARSE_MMA_MASK
	.align		4
.L_27:
        /*0088*/ 	.byte	0x03, 0x50
        /*008a*/ 	.short	0x0000


	//----- nvinfo : EIATTR_MAXREG_COUNT
	.align		4
        /*008c*/ 	.byte	0x03, 0x1b
        /*008e*/ 	.short	0x00ff


	//----- nvinfo : EIATTR_EXIT_INSTR_OFFSETS
	.align		4
        /*0090*/ 	.byte	0x04, 0x1c
        /*0092*/ 	.short	(.L_29 - .L_28)


	//   ....[0]....
.L_28:
        /*0094*/ 	.word	0x000007e0


	//----- nvinfo : EIATTR_REQNTID
	.align		4
.L_29:
        /*0098*/ 	.byte	0x04, 0x10
        /*009a*/ 	.short	(.L_31 - .L_30)
.L_30:
        /*009c*/ 	.word	0x00000080
        /*00a0*/ 	.word	0x00000001
        /*00a4*/ 	.word	0x00000001


	//----- nvinfo : EIATTR_CBANK_PARAM_SIZE
	.align		4
.L_31:
        /*00a8*/ 	.byte	0x03, 0x19
        /*00aa*/ 	.short	0x003c


	//----- nvinfo : EIATTR_PARAM_CBANK
	.align		4
        /*00ac*/ 	.byte	0x04, 0x0a
        /*00ae*/ 	.short	(.L_33 - .L_32)
	.align		4
.L_32:
        /*00b0*/ 	.word	index@(.nv.constant0.triton_poi_fused__native_batch_norm_legit_no_training_convolution_relu_18)
        /*00b4*/ 	.short	0x0210
        /*00b6*/ 	.short	0x003c


	//----- nvinfo : EIATTR_SW_WAR
	.align		4
.L_33:
        /*00b8*/ 	.byte	0x04, 0x36
        /*00ba*/ 	.short	(.L_35 - .L_34)
.L_34:
        /*00bc*/ 	.word	0x00000008
.L_35:


//--------------------- .nv.callgraph             --------------------------
	.section	.nv.callgraph,"",@"SHT_CUDA_CALLGRAPH"
	.align	4
	.sectionentsize	8
	.align		4
        /*0000*/ 	.word	0x00000000
	.align		4
        /*0004*/ 	.word	0xffffffff
	.align		4
        /*0008*/ 	.word	0x00000000
	.align		4
        /*000c*/ 	.word	0xfffffffe
	.align		4
        /*0010*/ 	.word	0x00000000
	.align		4
        /*0014*/ 	.word	0xfffffffd
	.align		4
        /*0018*/ 	.word	0x00000000
	.align		4
        /*001c*/ 	.word	0xfffffffc


//--------------------- .nv.constant4             --------------------------
	.section	.nv.constant4,"a",@progbits
	.align	8
	.align		8
.nv.constant4:
        /*0000*/ 	.dword	_$_str
	.align		8
        /*0008*/ 	.dword	_$_str_$_2


//--------------------- .text.triton_poi_fused__native_batch_norm_legit_no_training_convolution_relu_18 --------------------------
	.section	.text.triton_poi_fused__native_batch_norm_legit_no_training_convolution_relu_18,"ax",@progbits
	.align	128
        .global         triton_poi_fused__native_batch_norm_legit_no_training_convolution_relu_18
        .type           triton_poi_fused__native_batch_norm_legit_no_training_convolution_relu_18,@function
        .size           triton_poi_fused__native_batch_norm_legit_no_training_convolution_relu_18,(.L_x_1 - triton_poi_fused__native_batch_norm_legit_no_training_convolution_relu_18)
        .other          triton_poi_fused__native_batch_norm_legit_no_training_convolution_relu_18,@"STO_CUDA_ENTRY STV_DEFAULT"
triton_poi_fused__native_batch_norm_legit_no_training_convolution_relu_18:
.text.triton_poi_fused__native_batch_norm_legit_no_training_convolution_relu_18:
[----:B------:R-:W-:Y:S01]  /*0000*/  LDC R1, c[0x0][0x28] ;  /* 0x00000a00ff017b82 */ /* 0x000fe20000000800 */
[----:B------:R-:W1:Y:S07]  /*0010*/  S2R R0, SR_TID.X ;  /* 0x0000000000007919 */ /* 0x000e6e0000002100 */
[----:B------:R-:W2:Y:S01]  /*0020*/  LDC.64 R4, c[0x0][0x228] ;  /* 0x00008a00ff047b82 */ /* 0x000ea20000000a00 */
[----:B------:R-:W-:Y:S01]  /*0030*/  ULDC.64 UR4, c[0x0][0x208] ;  /* 0x0000820000047ab9 */ /* 0x000fe20000000a00 */
[----:B------:R-:W3:Y:S06]  /*0040*/  S2R R3, SR_CTAID.X ;  /* 0x0000000000037919 */ /* 0x000eec0000002500 */
[----:B------:R-:W4:Y:S08]  /*0050*/  LDC.64 R28, c[0x0][0x218] ;  /* 0x00008600ff1c7b82 */ /* 0x000f300000000a00 */
[----:B------:R-:W5:Y:S08]  /*0060*/  LDC.64 R26, c[0x0][0x220] ;  /* 0x00008800ff1a7b82 */ /* 0x000f700000000a00 */
[----:B------:R-:W4:Y:S01]  /*0070*/  LDC.64 R22, c[0x0][0x230] ;  /* 0x00008c00ff167b82 */ /* 0x000f220000000a00 */
[----:B-1----:R-:W-:-:S04]  /*0080*/  SHF.L.U32 R0, R0, 0x2, RZ ;  /* 0x0000000200007819 */ /* 0x002fc800000006ff */
[----:B------:R-:W-:-:S04]  /*0090*/  LOP3.LUT R0, R0, 0x1fc, RZ, 0xc0, !PT ;  /* 0x000001fc00007812 */ /* 0x000fc800078ec0ff */
[----:B---3--:R-:W-:-:S04]  /*00a0*/  LEA R0, R3, R0, 0xa ;  /* 0x0000000003007211 */ /* 0x008fc800078e50ff */
[----:B------:R-:W-:Y:S01]  /*00b0*/  IADD3 R2, R0, 0x200, RZ ;  /* 0x0000020000027810 */ /* 0x000fe20007ffe0ff */
[----:B------:R-:W-:-:S04]  /*00c0*/  IMAD.HI R3, R0, 0x78787879, RZ ;  /* 0x7878787900037827 */ /* 0x000fc800078e02ff */
[----:B------:R-:W-:Y:S01]  /*00d0*/  IMAD.HI R2, R2, 0x78787879, RZ ;  /* 0x7878787902027827 */ /* 0x000fe200078e02ff */
[----:B------:R-:W-:-:S04]  /*00e0*/  SHF.R.U32.HI R6, RZ, 0x1f, R3 ;  /* 0x0000001fff067819 */ /* 0x000fc80000011603 */
[----:B------:R-:W-:Y:S02]  /*00f0*/  LEA.HI.SX32 R6, R3, R6, 0x15 ;  /* 0x0000000603067211 */ /* 0x000fe400078faaff */
[----:B------:R-:W-:-:S03]  /*0100*/  SHF.R.U32.HI R3, RZ, 0x1f, R2 ;  /* 0x0000001fff037819 */ /* 0x000fc60000011602 */
[----:B------:R-:W-:Y:S01]  /*0110*/  IMAD.HI R7, R6, 0x2aaaaaab, RZ ;  /* 0x2aaaaaab06077827 */ /* 0x000fe200078e02ff */
[----:B------:R-:W-:-:S04]  /*0120*/  LEA.HI.SX32 R3, R2, R3, 0x15 ;  /* 0x0000000302037211 */ /* 0x000fc800078faaff */
[----:B------:R-:W-:Y:S01]  /*0130*/  SHF.R.U32.HI R2, RZ, 0x1f, R7 ;  /* 0x0000001fff027819 */ /* 0x000fe20000011607 */
[----:B------:R-:W-:-:S03]  /*0140*/  IMAD.HI R8, R3, 0x2aaaaaab, RZ ;  /* 0x2aaaaaab03087827 */ /* 0x000fc600078e02ff */
[----:B------:R-:W-:Y:S02]  /*0150*/  LEA.HI R9, R7, R2, RZ, 0x1d ;  /* 0x0000000207097211 */ /* 0x000fe400078fe8ff */
[----:B------:R-:W-:-:S03]  /*0160*/  SHF.R.U32.HI R7, RZ, 0x1f, R8 ;  /* 0x0000001fff077819 */ /* 0x000fc60000011608 */
[----:B------:R-:W-:Y:S01]  /*0170*/  IMAD R9, R9, -0x30, R6 ;  /* 0xffffffd009097824 */ /* 0x000fe200078e0206 */
[----:B------:R-:W-:Y:S02]  /*0180*/  LEA.HI R8, R8, R7, RZ, 0x1d ;  /* 0x0000000708087211 */ /* 0x000fe400078fe8ff */
[----:B------:R-:W1:Y:S01]  /*0190*/  LDC.64 R6, c[0x0][0x210] ;  /* 0x00008400ff067b82 */ /* 0x000e620000000a00 */
[----:B--2---:R-:W-:-:S04]  /*01a0*/  IMAD.WIDE R12, R9, 0x4, R4 ;  /* 0x00000004090c7825 */ /* 0x004fc800078e0204 */
[----:B------:R-:W-:Y:S01]  /*01b0*/  IMAD R3, R8, -0x30, R3 ;  /* 0xffffffd008037824 */ /* 0x000fe200078e0203 */
[----:B------:R-:W2:Y:S03]  /*01c0*/  LDG.E.EL R21, desc[UR4][R12.64] ;  /* 0x000000040c157981 */ /* 0x000ea6000c2e1900 */
[----:B------:R-:W-:Y:S02]  /*01d0*/  IMAD.WIDE R24, R3, 0x4, R4 ;  /* 0x0000000403187825 */ /* 0x000fe400078e0204 */
[----:B------:R-:W3:Y:S04]  /*01e0*/  LDC.64 R4, c[0x0][0x238] ;  /* 0x00008e00ff047b82 */ /* 0x000ee80000000a00 */
[----:B------:R-:W2:Y:S01]  /*01f0*/  LDG.E.EL R24, desc[UR4][R24.64] ;  /* 0x0000000418187981 */ /* 0x000ea2000c2e1900 */
[----:B----4-:R-:W-:-:S05]  /*0200*/  IMAD.WIDE R10, R9, 0x4, R28 ;  /* 0x00000004090a7825 */ /* 0x010fca00078e021c */
[----:B------:R5:W4:Y:S01]  /*0210*/  LDG.E.EL R19, desc[UR4][R10.64] ;  /* 0x000000040a137981 */ /* 0x000b22000c2e1900 */
[----:B-1----:R-:W-:-:S05]  /*0220*/  IMAD.WIDE R6, R0, 0x4, R6 ;  /* 0x0000000400067825 */ /* 0x002fca00078e0206 */
[----:B------:R-:W4:Y:S01]  /*0230*/  LDG.E.128 R12, desc[UR4][R6.64] ;  /* 0x00000004060c7981 */ /* 0x000f22000c1e1d00 */
[----:B-----5:R-:W-:-:S05]  /*0240*/  IMAD.WIDE R10, R9, 0x4, R26 ;  /* 0x00000004090a7825 */ /* 0x020fca00078e021a */
[----:B------:R-:W5:Y:S01]  /*0250*/  LDG.E.EL R18, desc[UR4][R10.64] ;  /* 0x000000040a127981 */ /* 0x000f62000c2e1900 */
[----:B0-----:R-:W-:-:S04]  /*0260*/  IMAD.WIDE R16, R9, 0x4, R22 ;  /* 0x0000000409107825 */ /* 0x001fc800078e0216 */
[----:B---3--:R-:W-:Y:S02]  /*0270*/  IMAD.WIDE R8, R9, 0x4, R4 ;  /* 0x0000000409087825 */ /* 0x008fe400078e0204 */
[----:B------:R-:W3:Y:S02]  /*0280*/  LDG.E.EL R17, desc[UR4][R16.64] ;  /* 0x0000000410117981 */ /* 0x000ee4000c2e1900 */
[C---:B------:R-:W-:Y:S02]  /*0290*/  IMAD.WIDE R28, R3.reuse, 0x4, R28 ;  /* 0x00000004031c7825 */ /* 0x040fe400078e021c */
[----:B------:R-:W3:Y:S02]  /*02a0*/  LDG.E.EL R20, desc[UR4][R8.64] ;  /* 0x0000000408147981 */ /* 0x000ee4000c2e1900 */
[C---:B------:R-:W-:Y:S02]  /*02b0*/  IMAD.WIDE R26, R3.reuse, 0x4, R26 ;  /* 0x00000004031a7825 */ /* 0x040fe400078e021a */
[----:B------:R0:W3:Y:S04]  /*02c0*/  LDG.E.EL R16, desc[UR4][R28.64] ;  /* 0x000000041c107981 */ /* 0x0000e8000c2e1900 */
[----:B------:R-:W3:Y:S01]  /*02d0*/  LDG.E.128 R8, desc[UR4][R6.64+0x800] ;  /* 0x0008000406087981 */ /* 0x000ee2000c1e1d00 */
[----:B------:R-:W-:-:S03]  /*02e0*/  IMAD.WIDE R4, R3, 0x4, R4 ;  /* 0x0000000403047825 */ /* 0x000fc600078e0204 */
[----:B------:R-:W3:Y:S01]  /*02f0*/  LDG.E.EL R2, desc[UR4][R26.64] ;  /* 0x000000041a027981 */ /* 0x000ee2000c2e1900 */
[----:B------:R-:W-:-:S03]  /*0300*/  IMAD.WIDE R22, R3, 0x4, R22 ;  /* 0x0000000403167825 */ /* 0x000fc600078e0216 */
[----:B------:R-:W3:Y:S04]  /*0310*/  LDG.E.EL R4, desc[UR4][R4.64] ;  /* 0x0000000404047981 */ /* 0x000ee8000c2e1900 */
[----:B------:R1:W3:Y:S01]  /*0320*/  LDG.E.EL R3, desc[UR4][R22.64] ;  /* 0x0000000416037981 */ /* 0x0002e2000c2e1900 */
[----:B--2---:R-:W-:-:S04]  /*0330*/  FADD R21, R21, 9.9999997473787516356e-06 ;  /* 0x3727c5ac15157421 */ /* 0x004fc80000000000 */
[----:B------:R-:W2:Y:S01]  /*0340*/  MUFU.SQRT R25, R21 ;  /* 0x0000001500197308 */ /* 0x000ea20000002000 */
[----:B------:R-:W-:-:S07]  /*0350*/  FADD R24, R24, 9.9999997473787516356e-06 ;  /* 0x3727c5ac18187421 */ /* 0x000fce0000000000 */
[----:B0-----:R-:W0:Y:S01]  /*0360*/  MUFU.SQRT R28, R24 ;  /* 0x00000018001c7308 */ /* 0x001e220000002000 */
[C---:B--2---:R-:W-:Y:S02]  /*0370*/  FSETP.GT.AND P0, PT, R25.reuse, 8.50705917302346158658e+37, PT ;  /* 0x7e8000001900780b */ /* 0x044fe40003f04000 */
[----:B------:R-:W-:Y:S02]  /*0380*/  FSETP.GEU.AND P2, PT, R25, 1.175494350822287508e-38, PT ;  /* 0x008000001900780b */ /* 0x000fe40003f4e000 */
[C---:B0-----:R-:W-:Y:S02]  /*0390*/  FSETP.GT.AND P1, PT, R28.reuse, 8.50705917302346158658e+37, PT ;  /* 0x7e8000001c00780b */ /* 0x041fe40003f24000 */
[----:B------:R-:W-:-:S07]  /*03a0*/  FSETP.GEU.AND P3, PT, R28, 1.175494350822287508e-38, PT ;  /* 0x008000001c00780b */ /* 0x000fce0003f6e000 */
[----:B------:R-:W-:Y:S01]  /*03b0*/  @P0 FMUL R25, R25, 0.25 ;  /* 0x3e80000019190820 */ /* 0x000fe20000400000 */
[----:B------:R-:W-:-:S03]  /*03c0*/  HFMA2.MMA R24, -RZ, RZ, 1.625, 0 ;  /* 0x3e800000ff187435 */ /* 0x000fc600000001ff */
[----:B------:R-:W-:Y:S01]  /*03d0*/  @!P2 FMUL R25, R25, 16777216 ;  /* 0x4b8000001919a820 */ /* 0x000fe20000400000 */
[----:B------:R-:W-:-:S04]  /*03e0*/  @P1 FMUL R28, R28, 0.25 ;  /* 0x3e8000001c1c1820 */ /* 0x000fc80000400000 */
[----:B------:R-:W-:Y:S01]  /*03f0*/  @!P3 FMUL R28, R28, 16777216 ;  /* 0x4b8000001c1cb820 */ /* 0x000fe20000400000 */
[----:B------:R-:W0:Y:S01]  /*0400*/  MUFU.RCP R25, R25 ;  /* 0x0000001900197308 */ /* 0x000e220000001000 */
[----:B-1----:R-:W-:-:S07]  /*0410*/  FSEL R22, R24, 1, P0 ;  /* 0x3f80000018167808 */ /* 0x002fce0000000000 */
[----:B------:R1:W2:Y:S01]  /*0420*/  MUFU.RCP R5, R28 ;  /* 0x0000001c00057308 */ /* 0x0002a20000001000 */
[----:B------:R-:W-:Y:S01]  /*0430*/  FSEL R24, R24, 1, P1 ;  /* 0x3f80000018187808 */ /* 0x000fe20000800000 */
[----:B------:R-:W-:Y:S01]  /*0440*/  @!P2 FMUL R22, R22, 16777216 ;  /* 0x4b8000001616a820 */ /* 0x000fe20000400000 */
[--C-:B----4-:R-:W-:Y:S01]  /*0450*/  FADD R13, R13, R19.reuse ;  /* 0x000000130d0d7221 */ /* 0x110fe20000000000 */
[--C-:B------:R-:W-:Y:S01]  /*0460*/  FADD R12, R12, R19.reuse ;  /* 0x000000130c0c7221 */ /* 0x100fe20000000000 */
[--C-:B------:R-:W-:Y:S01]  /*0470*/  FADD R14, R14, R19.reuse ;  /* 0x000000130e0e7221 */ /* 0x100fe20000000000 */
[----:B------:R-:W-:Y:S01]  /*0480*/  @!P3 FMUL R24, R24, 16777216 ;  /* 0x4b8000001818b820 */ /* 0x000fe20000400000 */
[----:B------:R-:W-:Y:S01]  /*0490*/  FADD R15, R15, R19 ;  /* 0x000000130f0f7221 */ /* 0x000fe20000000000 */
[----:B0-----:R-:W-:Y:S01]  /*04a0*/  FMUL R21, R25, R22 ;  /* 0x0000001619157220 */ /* 0x001fe20000400000 */
[C---:B-----5:R-:W-:Y:S01]  /*04b0*/  FADD R22, -R18.reuse, R12 ;  /* 0x0000000c12167221 */ /* 0x060fe20000000100 */
[C---:B------:R-:W-:Y:S01]  /*04c0*/  FADD R26, -R18.reuse, R14 ;  /* 0x0000000e121a7221 */ /* 0x040fe20000000100 */
[C---:B-1----:R-:W-:Y:S01]  /*04d0*/  FADD R28, -R18.reuse, R15 ;  /* 0x0000000f121c7221 */ /* 0x042fe20000000100 */
[----:B--2---:R-:W-:Y:S01]  /*04e0*/  FMUL R5, R5, R24 ;  /* 0x0000001805057220 */ /* 0x004fe20000400000 */
[----:B------:R-:W-:-:S02]  /*04f0*/  FADD R24, -R18, R13 ;  /* 0x0000000d12187221 */ /* 0x000fc40000000100 */
[----:B------:R-:W0:Y:S01]  /*0500*/  LDC.64 R18, c[0x0][0x240] ;  /* 0x00009000ff127b82 */ /* 0x000e220000000a00 */
[C---:B------:R-:W-:Y:S01]  /*0510*/  FMUL R27, R21.reuse, R22 ;  /* 0x00000016151b7220 */ /* 0x040fe20000400000 */
[C---:B------:R-:W-:Y:S01]  /*0520*/  FMUL R24, R21.reuse, R24 ;  /* 0x0000001815187220 */ /* 0x040fe20000400000 */
[C---:B------:R-:W-:Y:S01]  /*0530*/  FMUL R23, R21.reuse, R26 ;  /* 0x0000001a15177220 */ /* 0x040fe20000400000 */
[----:B------:R-:W-:Y:S01]  /*0540*/  FMUL R25, R21, R28 ;  /* 0x0000001c15197220 */ /* 0x000fe20000400000 */
[--C-:B---3--:R-:W-:Y:S01]  /*0550*/  FADD R9, R9, R16.reuse ;  /* 0x0000001009097221 */ /* 0x108fe20000000000 */
[--C-:B------:R-:W-:Y:S01]  /*0560*/  FADD R8, R8, R16.reuse ;  /* 0x0000001008087221 */ /* 0x100fe20000000000 */
[--C-:B------:R-:W-:Y:S01]  /*0570*/  FADD R10, R10, R16.reuse ;  /* 0x000000100a0a7221 */ /* 0x100fe20000000000 */
[----:B------:R-:W-:Y:S01]  /*0580*/  FADD R11, R11, R16 ;  /* 0x000000100b0b7221 */ /* 0x000fe20000000000 */
[C-C-:B------:R-:W-:Y:S01]  /*0590*/  FFMA R22, R17.reuse, R24, R20.reuse ;  /* 0x0000001811167223 */ /* 0x140fe20000000014 */
[C-C-:B------:R-:W-:Y:S01]  /*05a0*/  FFMA R21, R17.reuse, R27, R20.reuse ;  /* 0x0000001b11157223 */ /* 0x140fe20000000014 */
[C-C-:B------:R-:W-:Y:S01]  /*05b0*/  FFMA R23, R17.reuse, R23, R20.reuse ;  /* 0x0000001711177223 */ /* 0x140fe20000000014 */
[----:B------:R-:W-:Y:S01]  /*05c0*/  FFMA R17, R17, R25, R20 ;  /* 0x0000001911117223 */ /* 0x000fe20000000014 */
[C---:B------:R-:W-:Y:S01]  /*05d0*/  FADD R20, -R2.reuse, R9 ;  /* 0x0000000902147221 */ /* 0x040fe20000000100 */
[C---:B------:R-:W-:Y:S01]  /*05e0*/  FADD R16, -R2.reuse, R8 ;  /* 0x0000000802107221 */ /* 0x040fe20000000100 */
[C---:B------:R-:W-:Y:S01]  /*05f0*/  FADD R24, -R2.reuse, R10 ;  /* 0x0000000a02187221 */ /* 0x040fe20000000100 */
[----:B------:R-:W-:Y:S01]  /*0600*/  FADD R2, -R2, R11 ;  /* 0x0000000b02027221 */ /* 0x000fe20000000100 */
[C---:B------:R-:W-:Y:S01]  /*0610*/  FMUL R20, R5.reuse, R20 ;  /* 0x0000001405147220 */ /* 0x040fe20000400000 */
[C---:B------:R-:W-:Y:S01]  /*0620*/  FMUL R29, R5.reuse, R16 ;  /* 0x00000010051d7220 */ /* 0x040fe20000400000 */
[C---:B------:R-:W-:Y:S01]  /*0630*/  FMUL R27, R5.reuse, R24 ;  /* 0x00000018051b7220 */ /* 0x040fe20000400000 */
[----:B------:R-:W-:Y:S01]  /*0640*/  FMUL R25, R5, R2 ;  /* 0x0000000205197220 */ /* 0x000fe20000400000 */
[C-C-:B------:R-:W-:Y:S01]  /*0650*/  FFMA R5, R3.reuse, R20, R4.reuse ;  /* 0x0000001403057223 */ /* 0x140fe20000000004 */
[C-C-:B------:R-:W-:Y:S01]  /*0660*/  FFMA R20, R3.reuse, R29, R4.reuse ;  /* 0x0000001d03147223 */ /* 0x140fe20000000004 */
[C-C-:B------:R-:W-:Y:S01]  /*0670*/  FFMA R24, R3.reuse, R27, R4.reuse ;  /* 0x0000001b03187223 */ /* 0x140fe20000000004 */
[----:B------:R-:W-:Y:S01]  /*0680*/  FFMA R25, R3, R25, R4 ;  /* 0x0000001903197223 */ /* 0x000fe20000000004 */
[----:B------:R-:W-:Y:S01]  /*0690*/  FSETP.GEU.AND P6, PT, R17, RZ, PT ;  /* 0x000000ff1100720b */ /* 0x000fe20003fce000 */
[----:B0-----:R-:W-:Y:S01]  /*06a0*/  IMAD.WIDE R2, R0, 0x4, R18 ;  /* 0x0000000400027825 */ /* 0x001fe200078e0212 */
[----:B------:R-:W-:-:S02]  /*06b0*/  FSETP.GEU.AND P0, PT, R23, RZ, PT ;  /* 0x000000ff1700720b */ /* 0x000fc40003f0e000 */
[----:B------:R-:W-:Y:S02]  /*06c0*/  FSETP.GEU.AND P1, PT, R22, RZ, PT ;  /* 0x000000ff1600720b */ /* 0x000fe40003f2e000 */
[----:B------:R-:W-:Y:S02]  /*06d0*/  FSETP.GEU.AND P2, PT, R21, RZ, PT ;  /* 0x000000ff1500720b */ /* 0x000fe40003f4e000 */
[----:B------:R-:W-:Y:S02]  /*06e0*/  SEL R19, R17, RZ, P6 ;  /* 0x000000ff11137207 */ /* 0x000fe40003000000 */
[----:B------:R-:W-:Y:S02]  /*06f0*/  FSETP.GEU.AND P3, PT, R25, RZ, PT ;  /* 0x000000ff1900720b */ /* 0x000fe40003f6e000 */
[----:B------:R-:W-:Y:S02]  /*0700*/  FSETP.GEU.AND P4, PT, R24, RZ, PT ;  /* 0x000000ff1800720b */ /* 0x000fe40003f8e000 */
[----:B------:R-:W-:-:S02]  /*0710*/  FSETP.GEU.AND P5, PT, R5, RZ, PT ;  /* 0x000000ff0500720b */ /* 0x000fc40003fae000 */
[----:B------:R-:W-:Y:S02]  /*0720*/  FSETP.GEU.AND P6, PT, R20, RZ, PT ;  /* 0x000000ff1400720b */ /* 0x000fe40003fce000 */
[----:B------:R-:W-:Y:S02]  /*0730*/  SEL R18, R23, RZ, P0 ;  /* 0x000000ff17127207 */ /* 0x000fe40000000000 */
[----:B------:R-:W-:Y:S02]  /*0740*/  SEL R17, R22, RZ, P1 ;  /* 0x000000ff16117207 */ /* 0x000fe40000800000 */
[----:B------:R-:W-:Y:S02]  /*0750*/  SEL R16, R21, RZ, P2 ;  /* 0x000000ff15107207 */ /* 0x000fe40001000000 */
[----:B------:R-:W-:Y:S02]  /*0760*/  SEL R23, R25, RZ, P3 ;  /* 0x000000ff19177207 */ /* 0x000fe40001800000 */
[----:B------:R-:W-:-:S02]  /*0770*/  SEL R22, R24, RZ, P4 ;  /* 0x000000ff18167207 */ /* 0x000fc40002000000 */
[----:B------:R-:W-:Y:S02]  /*0780*/  SEL R21, R5, RZ, P5 ;  /* 0x000000ff05157207 */ /* 0x000fe40002800000 */
[----:B------:R-:W-:Y:S01]  /*0790*/  SEL R20, R20, RZ, P6 ;  /* 0x000000ff14147207 */ /* 0x000fe20003000000 */
[----:B------:R-:W-:Y:S04]  /*07a0*/  STG.E.128 desc[UR4][R6.64], R12 ;  /* 0x0000000c06007986 */ /* 0x000fe8000c101d04 */
[----:B------:R-:W-:Y:S04]  /*07b0*/  STG.E.128 desc[UR4][R6.64+0x800], R8 ;  /* 0x0008000806007986 */ /* 0x000fe8000c101d04 */
[----:B------:R-:W-:Y:S04]  /*07c0*/  STG.E.128 desc[UR4][R2.64], R16 ;  /* 0x0000001002007986 */ /* 0x000fe8000c101d04 */
[----:B------:R-:W-:Y:S01]  /*07d0*/  STG.E.128 desc[UR4][R2.64+0x800], R20 ;  /* 0x0008001402007986 */ /* 0x000fe2000c101d04 */
[----:B------:R-:W-:Y:S05]  /*07e0*/  EXIT ;  /* 0x000000000000794d */ /* 0x000fea0003800000 */
.L_x_0:
[----:B------:R-:W-:-:S00]  /*07f0*/  BRA `(.L_x_0) ;  /* 0xfffffffc00fc7947 */ /* 0x000fc0000383ffff */
[----:B------:R-:W-:-:S00]  /*0800*/  NOP ;  /* 0x0000000000007918 */ /* 0x000fc00000000000 */
[----:B------:R-:W-:-:S00]  /*0810*/  NOP ;  /* 0x0000000000007918 */ /* 0x000fc00000000000 */
[----:B------:R-:W-:-:S00]  /*0820*/  NOP ;  /* 0x0000000000007918 */ /* 0x000fc00000000000 */
[----:B------:R-:W-:-:S00]  /*0830*/  NOP ;  /* 0x0000000000007918 */ /* 0x000fc00000000000 */
[----:B------:R-:W-:-:S00]  /*0840*/  NOP ;  /* 0x0000000000007918 */ /* 0x000fc00000000000 */
[----:B------:R-:W-:-:S00]  /*0850*/  NOP ;  /* 0x0000000000007918 */ /* 0x000fc00000000000 */
[----:B------:R-:W-:-:S00]  /*0860*/  NOP ;  /* 0x0000000000007918 */ /* 0x000fc00000000000 */
[----:B------:R-:W-:-:S00]  /*0870*/  NOP ;  /* 0x0000000000007918 */ /* 0x000fc00000000000 */
.L_x_1:


//--------------------- .nv.global.init           --------------------------
	.section	.nv.global.init,"aw",@progbits
.nv.global.init:
	.type		_$_str,@object
	.size		_$_str,(_$_str_$_2 - _$_str)
_$_str:
        /*0000*/ 	.byte	0x5f, 0x5f, 0x43, 0x55, 0x44, 0x41, 0x5f, 0x46, 0x54, 0x5a, 0x00
	.type		_$_str_$_2,@object
	.size		_$_str_$_2,(.L_1 - _$_str_$_2)
_$_str_$_2:
        /*000b*/ 	.byte	0x5f, 0x5f, 0x43, 0x55, 0x44, 0x41, 0x5f, 0x50, 0x52, 0x45, 0x43, 0x5f, 0x53, 0x51, 0x52, 0x54
        /*001b*/ 	.byte	0x00
.L_1:


//--------------------- .nv.constant0.triton_poi_fused__native_batch_norm_legit_no_training_convolution_relu_18 --------------------------
	.section	.nv.constant0.triton_poi_fused__native_batch_norm_legit_no_training_convolution_relu_18,"a",@progbits
	.sectionflags	@""
	.align	4
.nv.constant0.triton_poi_fused__native_batch_norm_legit_no_training_convolution_relu_18:
	.zero		588
